//
// Generated by NVIDIA NVVM Compiler
//
// Compiler Build ID: CL-36424714
// Cuda compilation tools, release 13.0, V13.0.88
// Based on NVVM 20.0.0
//

.version 9.0
.target sm_100
.address_size 64

	// .globl	_Z28update_accel_acoustic_kernelPfiPKf

.visible .entry _Z28update_accel_acoustic_kernelPfiPKf(
	.param .u64 .ptr .align 1 _Z28update_accel_acoustic_kernelPfiPKf_param_0,
	.param .u32 _Z28update_accel_acoustic_kernelPfiPKf_param_1,
	.param .u64 .ptr .align 1 _Z28update_accel_acoustic_kernelPfiPKf_param_2
)
{
	.reg .pred 	%p<2>;
	.reg .b32 	%r<9>;
	.reg .b32 	%f<4>;
	.reg .b64 	%rd<8>;

	ld.param.u64 	%rd1, [_Z28update_accel_acoustic_kernelPfiPKf_param_0];
	ld.param.u32 	%r2, [_Z28update_accel_acoustic_kernelPfiPKf_param_1];
	ld.param.u64 	%rd2, [_Z28update_accel_acoustic_kernelPfiPKf_param_2];
	mov.u32 	%r3, %tid.x;
	mov.u32 	%r4, %ctaid.x;
	mov.u32 	%r5, %ntid.x;
	mov.u32 	%r6, %ctaid.y;
	mov.u32 	%r7, %nctaid.x;
	mad.lo.s32 	%r8, %r6, %r7, %r4;
	mad.lo.s32 	%r1, %r8, %r5, %r3;
	setp.ge.s32 	%p1, %r1, %r2;
	@%p1 bra 	$L__BB0_2;
	cvta.to.global.u64 	%rd3, %rd1;
	cvta.to.global.u64 	%rd4, %rd2;
	mul.wide.s32 	%rd5, %r1, 4;
	add.s64 	%rd6, %rd3, %rd5;
	ld.global.f32 	%f1, [%rd6];
	add.s64 	%rd7, %rd4, %rd5;
	ld.global.f32 	%f2, [%rd7];
	mul.f32 	%f3, %f1, %f2;
	st.global.f32 	[%rd6], %f3;
$L__BB0_2:
	ret;

}


// ===== COMPILED SASS (sm_100) =====

	.target	sm_100

	.elftype	@"ET_EXEC"


//--------------------- .note.nv.tkinfo           --------------------------
	.section	.note.nv.tkinfo,"",@"SHT_NOTE"
	.sectionflags	@"SHF_NOTE_NV_TKINFO"
	.tkinfo
        /*0018*/ 	.word	0x00000002
        /*0030*/ 	.string	""
        /*0030*/ 	.string	"ptxas"
        /*0030*/ 	.string	"Cuda compilation tools, release 13.0, V13.0.88"
        /*0030*/ 	.string	"Build cuda_13.0.r13.0/compiler.36424714_0"
        /*0030*/ 	.string	"-arch sm_100 -m 64 "



//--------------------- .note.nv.cuinfo           --------------------------
	.section	.note.nv.cuinfo,"",@"SHT_NOTE"
	.sectionflags	@"SHF_NOTE_NV_CUINFO"
        /*0018*/ 	.short	0x0002
        /*001a*/ 	.short	0x0064
        /*001c*/ 	.short	0x0082
	.zero		2


//--------------------- .nv.info                  --------------------------
	.section	.nv.info,"",@"SHT_CUDA_INFO"
	.align	4


	//----- nvinfo : EIATTR_REGCOUNT
	.align		4
        /*0000*/ 	.byte	0x04, 0x2f
        /*0002*/ 	.short	(.L_1 - .L_0)
	.align		4
.L_0:
        /*0004*/ 	.word	index@(_Z28update_accel_acoustic_kernelPfiPKf)
        /*0008*/ 	.word	0x0000000a


	//----- nvinfo : EIATTR_FRAME_SIZE
	.align		4
.L_1:
        /*000c*/ 	.byte	0x04, 0x11
        /*000e*/ 	.short	(.L_3 - .L_2)
	.align		4
.L_2:
        /*0010*/ 	.word	index@(_Z28update_accel_acoustic_kernelPfiPKf)
        /*0014*/ 	.word	0x00000000


	//----- nvinfo : EIATTR_MIN_STACK_SIZE
	.align		4
.L_3:
        /*0018*/ 	.byte	0x04, 0x12
        /*001a*/ 	.short	(.L_5 - .L_4)
	.align		4
.L_4:
        /*001c*/ 	.word	index@(_Z28update_accel_acoustic_kernelPfiPKf)
        /*0020*/ 	.word	0x00000000
.L_5:


//--------------------- .nv.compat                --------------------------
	.section	.nv.compat,"",@"SHT_CUDA_COMPAT_INFO"
	.align	4
        /*0000*/ 	.byte	0x02, 0x09, 0x00, 0x00, 0x02, 0x02, 0x01, 0x00, 0x02, 0x05, 0x05, 0x00, 0x03, 0x07, 0x01, 0x01
        /*0010*/ 	.byte	0x02, 0x03, 0x00, 0x00, 0x02, 0x06, 0x01, 0x00, 0x04, 0x0b, 0x08, 0x00, 0x09, 0x00, 0x00, 0x00
        /*0020*/ 	.byte	0x00, 0x00, 0x00, 0x00


//--------------------- .nv.info._Z28update_accel_acoustic_kernelPfiPKf --------------------------
	.section	.nv.info._Z28update_accel_acoustic_kernelPfiPKf,"",@"SHT_CUDA_INFO"
	.sectionflags	@""
	.align	4


	//----- nvinfo : EIATTR_CUDA_API_VERSION
	.align		4
        /*0000*/ 	.byte	0x04, 0x37
        /*0002*/ 	.short	(.L_7 - .L_6)
.L_6:
        /*0004*/ 	.word	0x00000082


	//----- nvinfo : EIATTR_KPARAM_INFO
	.align		4
.L_7:
        /*0008*/ 	.byte	0x04, 0x17
        /*000a*/ 	.short	(.L_9 - .L_8)
.L_8:
        /*000c*/ 	.word	0x00000000
        /*0010*/ 	.short	0x0002
        /*0012*/ 	.short	0x0010
        /*0014*/ 	.byte	0x00, 0xf5, 0x21, 0x00


	//----- nvinfo : EIATTR_KPARAM_INFO
	.align		4
.L_9:
        /*0018*/ 	.byte	0x04, 0x17
        /*001a*/ 	.short	(.L_11 - .L_10)
.L_10:
        /*001c*/ 	.word	0x00000000
        /*0020*/ 	.short	0x0001
        /*0022*/ 	.short	0x0008
        /*0024*/ 	.byte	0x00, 0xf0, 0x11, 0x00


	//----- nvinfo : EIATTR_KPARAM_INFO
	.align		4
.L_11:
        /*0028*/ 	.byte	0x04, 0x17
        /*002a*/ 	.short	(.L_13 - .L_12)
.L_12:
        /*002c*/ 	.word	0x00000000
        /*0030*/ 	.short	0x0000
        /*0032*/ 	.short	0x0000
        /*0034*/ 	.byte	0x00, 0xf5, 0x21, 0x00


	//----- nvinfo : EIATTR_SPARSE_MMA_MASK
	.align		4
.L_13:
        /*0038*/ 	.byte	0x03, 0x50
        /*003a*/ 	.short	0x0000


	//----- nvinfo : EIATTR_MAXREG_COUNT
	.align		4
        /*003c*/ 	.byte	0x03, 0x1b
        /*003e*/ 	.short	0x00ff


	//----- nvinfo : EIATTR_MERCURY_ISA_VERSION
	.align		4
        /*0040*/ 	.byte	0x03, 0x5f
        /*0042*/ 	.short	0x0101


	//----- nvinfo : EIATTR_VRC_CTA_INIT_COUNT
	.align		4
        /*0044*/ 	.byte	0x02, 0x4a
	.zero		1
	.zero		1


	//----- nvinfo : EIATTR_EXIT_INSTR_OFFSETS
	.align		4
        /*0048*/ 	.byte	0x04, 0x1c
        /*004a*/ 	.short	(.L_15 - .L_14)


	//   ....[0]....
.L_14:
        /*004c*/ 	.word	0x000000a0


	//   ....[1]....
        /*0050*/ 	.word	0x00000140


	//----- nvinfo : EIATTR_CBANK_PARAM_SIZE
	.align		4
.L_15:
        /*0054*/ 	.byte	0x03, 0x19
        /*0056*/ 	.short	0x0018


	//----- nvinfo : EIATTR_PARAM_CBANK
	.align		4
        /*0058*/ 	.byte	0x04, 0x0a
        /*005a*/ 	.short	(.L_17 - .L_16)
	.align		4
.L_16:
        /*005c*/ 	.word	index@(.nv.constant0._Z28update_accel_acoustic_kernelPfiPKf)
        /*0060*/ 	.short	0x0380
        /*0062*/ 	.short	0x0018


	//----- nvinfo : EIATTR_SW_WAR
	.align		4
.L_17:
        /*0064*/ 	.byte	0x04, 0x36
        /*0066*/ 	.short	(.L_19 - .L_18)
.L_18:
        /*0068*/ 	.word	0x00000008
.L_19:


//--------------------- .nv.callgraph             --------------------------
	.section	.nv.callgraph,"",@"SHT_CUDA_CALLGRAPH"
	.align	4
	.sectionentsize	8
	.align		4
        /*0000*/ 	.word	0x00000000
	.align		4
        /*0004*/ 	.word	0xffffffff
	.align		4
        /*0008*/ 	.word	0x00000000
	.align		4
        /*000c*/ 	.word	0xfffffffe
	.align		4
        /*0010*/ 	.word	0x00000000
	.align		4
        /*0014*/ 	.word	0xfffffffd
	.align		4
        /*0018*/ 	.word	0x00000000
	.align		4
        /*001c*/ 	.word	0xfffffffc


//--------------------- .text._Z28update_accel_acoustic_kernelPfiPKf --------------------------
	.section	.text._Z28update_accel_acoustic_kernelPfiPKf,"ax",@progbits
	.align	128
        .global         _Z28update_accel_acoustic_kernelPfiPKf
        .type           _Z28update_accel_acoustic_kernelPfiPKf,@function
        .size           _Z28update_accel_acoustic_kernelPfiPKf,(.L_x_1 - _Z28update_accel_acoustic_kernelPfiPKf)
        .other          _Z28update_accel_acoustic_kernelPfiPKf,@"STO_CUDA_ENTRY STV_DEFAULT"
_Z28update_accel_acoustic_kernelPfiPKf:
.text._Z28update_accel_acoustic_kernelPfiPKf:
[----:B------:R-:W-:Y:S01]  /*0000*/  LDC R1, c[0x0][0x37c] ;  /* 0x0000df00ff017b82 */ /* 0x000fe20000000800 */
[----:B------:R-:W0:Y:S01]  /*0010*/  S2R R0, SR_CTAID.Y ;  /* 0x0000000000007919 */ /* 0x000e220000002600 */
[----:B------:R-:W1:Y:S06]  /*0020*/  LDCU UR5, c[0x0][0x360] ;  /* 0x00006c00ff0577ac */ /* 0x000e6c0008000800 */
[----:B------:R-:W0:Y:S01]  /*0030*/  S2UR UR4, SR_CTAID.X ;  /* 0x00000000000479c3 */ /* 0x000e220000002500 */
[----:B------:R-:W1:Y:S01]  /*0040*/  S2R R7, SR_TID.X ;  /* 0x0000000000077919 */ /* 0x000e620000002100 */
[----:B------:R-:W2:Y:S06]  /*0050*/  LDCU UR6, c[0x0][0x388] ;  /* 0x00007100ff0677ac */ /* 0x000eac0008000800 */
[----:B------:R-:W0:Y:S02]  /*0060*/  LDC R3, c[0x0][0x370] ;  /* 0x0000dc00ff037b82 */ /* 0x000e240000000800 */
[----:B0-----:R-:W-:-:S04]  /*0070*/  IMAD R0, R0, R3, UR4 ;  /* 0x0000000400007e24 */ /* 0x001fc8000f8e0203 */
[----:B-1----:R-:W-:-:S05]  /*0080*/  IMAD R7, R0, UR5, R7 ;  /* 0x0000000500077c24 */ /* 0x002fca000f8e0207 */
[----:B--2---:R-:W-:-:S13]  /*0090*/  ISETP.GE.AND P0, PT, R7, UR6, PT ;  /* 0x0000000607007c0c */ /* 0x004fda000bf06270 */
[----:B------:R-:W-:Y:S05]  /*00a0*/  @P0 EXIT ;  /* 0x000000000000094d */ /* 0x000fea0003800000 */
[----:B------:R-:W0:Y:S01]  /*00b0*/  LDC.64 R4, c[0x0][0x390] ;  /* 0x0000e400ff047b82 */ /* 0x000e220000000a00 */
[----:B------:R-:W1:Y:S07]  /*00c0*/  LDCU.64 UR4, c[0x0][0x358] ;  /* 0x00006b00ff0477ac */ /* 0x000e6e0008000a00 */
[----:B------:R-:W2:Y:S01]  /*00d0*/  LDC.64 R2, c[0x0][0x380] ;  /* 0x0000e000ff027b82 */ /* 0x000ea20000000a00 */
[----:B0-----:R-:W-:-:S06]  /*00e0*/  IMAD.WIDE R4, R7, 0x4, R4 ;  /* 0x0000000407047825 */ /* 0x001fcc00078e0204 */
[----:B-1----:R-:W3:Y:S01]  /*00f0*/  LDG.E R5, desc[UR4][R4.64] ;  /* 0x0000000404057981 */ /* 0x002ee2000c1e1900 */
[----:B--2---:R-:W-:-:S05]  /*0100*/  IMAD.WIDE R2, R7, 0x4, R2 ;  /* 0x0000000407027825 */ /* 0x004fca00078e0202 */
[----:B------:R-:W3:Y:S02]  /*0110*/  LDG.E R0, desc[UR4][R2.64] ;  /* 0x0000000402007981 */ /* 0x000ee4000c1e1900 */
[----:B---3--:R-:W-:-:S05]  /*0120*/  FMUL R7, R0, R5 ;  /* 0x0000000500077220 */ /* 0x008fca0000400000 */
[----:B------:R-:W-:Y:S01]  /*0130*/  STG.E desc[UR4][R2.64], R7 ;  /* 0x0000000702007986 */ /* 0x000fe2000c101904 */
[----:B------:R-:W-:Y:S05]  /*0140*/  EXIT ;  /* 0x000000000000794d */ /* 0x000fea0003800000 */
.L_x_0:
[----:B------:R-:W-:-:S00]  /*0150*/  BRA `(.L_x_0) ;  /* 0xfffffffc00fc7947 */ /* 0x000fc0000383ffff */
[----:B------:R-:W-:-:S00]  /*0160*/  NOP ;  /* 0x0000000000007918 */ /* 0x000fc00000000000 */
        /* <DEDUP_REMOVED lines=9> */
.L_x_1:


//--------------------- .nv.shared.reserved.0     --------------------------
	.section	.nv.shared.reserved.0,"aw",@nobits
	.weak		__nv_reservedSMEM_offset_0_alias
	.size		__nv_reservedSMEM_offset_0_alias, 0, 64
	.other		__nv_reservedSMEM_offset_0_alias,@"STO_CUDA_RESERVED_SHARED STV_DEFAULT"
__nv_reservedSMEM_offset_0_alias:
	.zero		0
	.zero		64


//--------------------- .nv.constant0._Z28update_accel_acoustic_kernelPfiPKf --------------------------
	.section	.nv.constant0._Z28update_accel_acoustic_kernelPfiPKf,"a",@progbits
	.sectionflags	@""
	.align	4
.nv.constant0._Z28update_accel_acoustic_kernelPfiPKf:
	.zero		920


//--------------------- SYMBOLS --------------------------

	.type		.nv.reservedSmem.offset0,@object
	.size		.nv.reservedSmem.offset0,0x4
